//
// Generated by NVIDIA NVVM Compiler
//
// Compiler Build ID: CL-36424714
// Cuda compilation tools, release 13.0, V13.0.88
// Based on NVVM 20.0.0
//

.version 9.0
.target sm_100
.address_size 64

	// .globl	_Z15fused_bias_geluPfPKfii

.visible .entry _Z15fused_bias_geluPfPKfii(
	.param .u64 .ptr .align 1 _Z15fused_bias_geluPfPKfii_param_0,
	.param .u64 .ptr .align 1 _Z15fused_bias_geluPfPKfii_param_1,
	.param .u32 _Z15fused_bias_geluPfPKfii_param_2,
	.param .u32 _Z15fused_bias_geluPfPKfii_param_3
)
{
	.reg .pred 	%p<10>;
	.reg .b32 	%r<8>;
	.reg .b32 	%f<101>;
	.reg .b64 	%rd<9>;

	ld.param.u64 	%rd1, [_Z15fused_bias_geluPfPKfii_param_0];
	ld.param.u64 	%rd2, [_Z15fused_bias_geluPfPKfii_param_1];
	ld.param.u32 	%r3, [_Z15fused_bias_geluPfPKfii_param_2];
	ld.param.u32 	%r2, [_Z15fused_bias_geluPfPKfii_param_3];
	mov.u32 	%r4, %ctaid.x;
	mov.u32 	%r5, %ntid.x;
	mov.u32 	%r6, %tid.x;
	mad.lo.s32 	%r1, %r4, %r5, %r6;
	setp.ge.s32 	%p1, %r1, %r3;
	@%p1 bra 	$L__BB0_2;
	cvta.to.global.u64 	%rd3, %rd1;
	cvta.to.global.u64 	%rd4, %rd2;
	mul.wide.s32 	%rd5, %r1, 16;
	add.s64 	%rd6, %rd3, %rd5;
	ld.global.v4.f32 	{%f1, %f2, %f3, %f4}, [%rd6];
	rem.s32 	%r7, %r1, %r2;
	mul.wide.s32 	%rd7, %r7, 16;
	add.s64 	%rd8, %rd4, %rd7;
	ld.global.v4.f32 	{%f5, %f6, %f7, %f8}, [%rd8];
	add.f32 	%f9, %f1, %f5;
	add.f32 	%f10, %f2, %f6;
	add.f32 	%f11, %f3, %f7;
	add.f32 	%f12, %f4, %f8;
	mul.f32 	%f13, %f9, 0f3F000000;
	mul.f32 	%f14, %f9, 0f3D372713;
	mul.f32 	%f15, %f9, %f14;
	fma.rn.f32 	%f16, %f9, %f15, %f9;
	mul.f32 	%f17, %f16, 0f3F4C422A;
	abs.f32 	%f18, %f17;
	mul.f32 	%f19, %f18, 0f4038AA3B;
	ex2.approx.ftz.f32 	%f20, %f19;
	add.f32 	%f21, %f20, 0f3F800000;
	rcp.approx.ftz.f32 	%f22, %f21;
	fma.rn.f32 	%f23, %f22, 0fC0000000, 0f3F800000;
	setp.ge.f32 	%p2, %f18, 0f41102CB4;
	selp.f32 	%f24, 0f3F800000, %f23, %p2;
	copysign.f32 	%f25, %f17, %f24;
	mul.f32 	%f26, %f17, %f17;
	fma.rn.f32 	%f27, %f26, 0f3C80F082, 0fBD563CAE;
	fma.rn.f32 	%f28, %f27, %f26, 0f3E085941;
	fma.rn.f32 	%f29, %f28, %f26, 0fBEAAA9ED;
	fma.rn.f32 	%f30, %f29, %f26, 0f00000000;
	fma.rn.f32 	%f31, %f30, %f17, %f17;
	setp.ge.f32 	%p3, %f18, 0f3F19999A;
	selp.f32 	%f32, %f25, %f31, %p3;
	add.f32 	%f33, %f32, 0f3F800000;
	mul.f32 	%f34, %f13, %f33;
	mul.f32 	%f35, %f10, 0f3F000000;
	mul.f32 	%f36, %f10, 0f3D372713;
	mul.f32 	%f37, %f10, %f36;
	fma.rn.f32 	%f38, %f10, %f37, %f10;
	mul.f32 	%f39, %f38, 0f3F4C422A;
	abs.f32 	%f40, %f39;
	mul.f32 	%f41, %f40, 0f4038AA3B;
	ex2.approx.ftz.f32 	%f42, %f41;
	add.f32 	%f43, %f42, 0f3F800000;
	rcp.approx.ftz.f32 	%f44, %f43;
	fma.rn.f32 	%f45, %f44, 0fC0000000, 0f3F800000;
	setp.ge.f32 	%p4, %f40, 0f41102CB4;
	selp.f32 	%f46, 0f3F800000, %f45, %p4;
	copysign.f32 	%f47, %f39, %f46;
	mul.f32 	%f48, %f39, %f39;
	fma.rn.f32 	%f49, %f48, 0f3C80F082, 0fBD563CAE;
	fma.rn.f32 	%f50, %f49, %f48, 0f3E085941;
	fma.rn.f32 	%f51, %f50, %f48, 0fBEAAA9ED;
	fma.rn.f32 	%f52, %f51, %f48, 0f00000000;
	fma.rn.f32 	%f53, %f52, %f39, %f39;
	setp.ge.f32 	%p5, %f40, 0f3F19999A;
	selp.f32 	%f54, %f47, %f53, %p5;
	add.f32 	%f55, %f54, 0f3F800000;
	mul.f32 	%f56, %f35, %f55;
	mul.f32 	%f57, %f11, 0f3F000000;
	mul.f32 	%f58, %f11, 0f3D372713;
	mul.f32 	%f59, %f11, %f58;
	fma.rn.f32 	%f60, %f11, %f59, %f11;
	mul.f32 	%f61, %f60, 0f3F4C422A;
	abs.f32 	%f62, %f61;
	mul.f32 	%f63, %f62, 0f4038AA3B;
	ex2.approx.ftz.f32 	%f64, %f63;
	add.f32 	%f65, %f64, 0f3F800000;
	rcp.approx.ftz.f32 	%f66, %f65;
	fma.rn.f32 	%f67, %f66, 0fC0000000, 0f3F800000;
	setp.ge.f32 	%p6, %f62, 0f41102CB4;
	selp.f32 	%f68, 0f3F800000, %f67, %p6;
	copysign.f32 	%f69, %f61, %f68;
	mul.f32 	%f70, %f61, %f61;
	fma.rn.f32 	%f71, %f70, 0f3C80F082, 0fBD563CAE;
	fma.rn.f32 	%f72, %f71, %f70, 0f3E085941;
	fma.rn.f32 	%f73, %f72, %f70, 0fBEAAA9ED;
	fma.rn.f32 	%f74, %f73, %f70, 0f00000000;
	fma.rn.f32 	%f75, %f74, %f61, %f61;
	setp.ge.f32 	%p7, %f62, 0f3F19999A;
	selp.f32 	%f76, %f69, %f75, %p7;
	add.f32 	%f77, %f76, 0f3F800000;
	mul.f32 	%f78, %f57, %f77;
	mul.f32 	%f79, %f12, 0f3F000000;
	mul.f32 	%f80, %f12, 0f3D372713;
	mul.f32 	%f81, %f12, %f80;
	fma.rn.f32 	%f82, %f12, %f81, %f12;
	mul.f32 	%f83, %f82, 0f3F4C422A;
	abs.f32 	%f84, %f83;
	mul.f32 	%f85, %f84, 0f4038AA3B;
	ex2.approx.ftz.f32 	%f86, %f85;
	add.f32 	%f87, %f86, 0f3F800000;
	rcp.approx.ftz.f32 	%f88, %f87;
	fma.rn.f32 	%f89, %f88, 0fC0000000, 0f3F800000;
	setp.ge.f32 	%p8, %f84, 0f41102CB4;
	selp.f32 	%f90, 0f3F800000, %f89, %p8;
	copysign.f32 	%f91, %f83, %f90;
	mul.f32 	%f92, %f83, %f83;
	fma.rn.f32 	%f93, %f92, 0f3C80F082, 0fBD563CAE;
	fma.rn.f32 	%f94, %f93, %f92, 0f3E085941;
	fma.rn.f32 	%f95, %f94, %f92, 0fBEAAA9ED;
	fma.rn.f32 	%f96, %f95, %f92, 0f00000000;
	fma.rn.f32 	%f97, %f96, %f83, %f83;
	setp.ge.f32 	%p9, %f84, 0f3F19999A;
	selp.f32 	%f98, %f91, %f97, %p9;
	add.f32 	%f99, %f98, 0f3F800000;
	mul.f32 	%f100, %f79, %f99;
	st.global.v4.f32 	[%rd6], {%f34, %f56, %f78, %f100};
$L__BB0_2:
	ret;

}
	// .globl	_Z15fused_bias_geluP6__halfPKS_ii
.visible .entry _Z15fused_bias_geluP6__halfPKS_ii(
	.param .u64 .ptr .align 1 _Z15fused_bias_geluP6__halfPKS_ii_param_0,
	.param .u64 .ptr .align 1 _Z15fused_bias_geluP6__halfPKS_ii_param_1,
	.param .u32 _Z15fused_bias_geluP6__halfPKS_ii_param_2,
	.param .u32 _Z15fused_bias_geluP6__halfPKS_ii_param_3
)
{


	ret;

}


// ===== COMPILED SASS (sm_100) =====

	.target	sm_100

	.elftype	@"ET_EXEC"


//--------------------- .note.nv.tkinfo           --------------------------
	.section	.note.nv.tkinfo,"",@"SHT_NOTE"
	.sectionflags	@"SHF_NOTE_NV_TKINFO"
	.tkinfo
        /*0018*/ 	.word	0x00000002
        /*0030*/ 	.string	""
        /*0030*/ 	.string	"ptxas"
        /*0030*/ 	.string	"Cuda compilation tools, release 13.0, V13.0.88"
        /*0030*/ 	.string	"Build cuda_13.0.r13.0/compiler.36424714_0"
        /*0030*/ 	.string	"-arch sm_100 -m 64 "



//--------------------- .note.nv.cuinfo           --------------------------
	.section	.note.nv.cuinfo,"",@"SHT_NOTE"
	.sectionflags	@"SHF_NOTE_NV_CUINFO"
        /*0018*/ 	.short	0x0002
        /*001a*/ 	.short	0x0064
        /*001c*/ 	.short	0x0082
	.zero		2


//--------------------- .nv.info                  --------------------------
	.section	.nv.info,"",@"SHT_CUDA_INFO"
	.align	4


	//----- nvinfo : EIATTR_REGCOUNT
	.align		4
        /*0000*/ 	.byte	0x04, 0x2f
        /*0002*/ 	.short	(.L_1 - .L_0)
	.align		4
.L_0:
        /*0004*/ 	.word	index@(_Z15fused_bias_geluPfPKfii)
        /*0008*/ 	.word	0x0000001b


	//----- nvinfo : EIATTR_FRAME_SIZE
	.align		4
.L_1:
        /*000c*/ 	.byte	0x04, 0x11
        /*000e*/ 	.short	(.L_3 - .L_2)
	.align		4
.L_2:
        /*0010*/ 	.word	index@(_Z15fused_bias_geluPfPKfii)
        /*0014*/ 	.word	0x00000000


	//----- nvinfo : EIATTR_REGCOUNT
	.align		4
.L_3:
        /*0018*/ 	.byte	0x04, 0x2f
        /*001a*/ 	.short	(.L_5 - .L_4)
	.align		4
.L_4:
        /*001c*/ 	.word	index@(_Z15fused_bias_geluP6__halfPKS_ii)
        /*0020*/ 	.word	0x00000004


	//----- nvinfo : EIATTR_FRAME_SIZE
	.align		4
.L_5:
        /*0024*/ 	.byte	0x04, 0x11
        /*0026*/ 	.short	(.L_7 - .L_6)
	.align		4
.L_6:
        /*0028*/ 	.word	index@(_Z15fused_bias_geluP6__halfPKS_ii)
        /*002c*/ 	.word	0x00000000


	//----- nvinfo : EIATTR_MIN_STACK_SIZE
	.align		4
.L_7:
        /*0030*/ 	.byte	0x04, 0x12
        /*0032*/ 	.short	(.L_9 - .L_8)
	.align		4
.L_8:
        /*0034*/ 	.word	index@(_Z15fused_bias_geluP6__halfPKS_ii)
        /*0038*/ 	.word	0x00000000


	//----- nvinfo : EIATTR_MIN_STACK_SIZE
	.align		4
.L_9:
        /*003c*/ 	.byte	0x04, 0x12
        /*003e*/ 	.short	(.L_11 - .L_10)
	.align		4
.L_10:
        /*0040*/ 	.word	index@(_Z15fused_bias_geluPfPKfii)
        /*0044*/ 	.word	0x00000000
.L_11:


//--------------------- .nv.compat                --------------------------
	.section	.nv.compat,"",@"SHT_CUDA_COMPAT_INFO"
	.align	4
        /*0000*/ 	.byte	0x02, 0x09, 0x00, 0x00, 0x02, 0x02, 0x01, 0x00, 0x02, 0x05, 0x05, 0x00, 0x03, 0x07, 0x01, 0x01
        /*0010*/ 	.byte	0x02, 0x03, 0x00, 0x00, 0x02, 0x06, 0x01, 0x00, 0x04, 0x0b, 0x08, 0x00, 0x01, 0x00, 0x00, 0x00
        /*0020*/ 	.byte	0x00, 0x00, 0x00, 0x00


//--------------------- .nv.info._Z15fused_bias_geluP6__halfPKS_ii --------------------------
	.section	.nv.info._Z15fused_bias_geluP6__halfPKS_ii,"",@"SHT_CUDA_INFO"
	.sectionflags	@""
	.align	4


	//----- nvinfo : EIATTR_CUDA_API_VERSION
	.align		4
        /*0000*/ 	.byte	0x04, 0x37
        /*0002*/ 	.short	(.L_13 - .L_12)
.L_12:
        /*0004*/ 	.word	0x00000082


	//----- nvinfo : EIATTR_KPARAM_INFO
	.align		4
.L_13:
        /*0008*/ 	.byte	0x04, 0x17
        /*000a*/ 	.short	(.L_15 - .L_14)
.L_14:
        /*000c*/ 	.word	0x00000000
        /*0010*/ 	.short	0x0003
        /*0012*/ 	.short	0x0014
        /*0014*/ 	.byte	0x00, 0xf0, 0x11, 0x00


	//----- nvinfo : EIATTR_KPARAM_INFO
	.align		4
.L_15:
        /*0018*/ 	.byte	0x04, 0x17
        /*001a*/ 	.short	(.L_17 - .L_16)
.L_16:
        /*001c*/ 	.word	0x00000000
        /*0020*/ 	.short	0x0002
        /*0022*/ 	.short	0x0010
        /*0024*/ 	.byte	0x00, 0xf0, 0x11, 0x00


	//----- nvinfo : EIATTR_KPARAM_INFO
	.align		4
.L_17:
        /*0028*/ 	.byte	0x04, 0x17
        /*002a*/ 	.short	(.L_19 - .L_18)
.L_18:
        /*002c*/ 	.word	0x00000000
        /*0030*/ 	.short	0x0001
        /*0032*/ 	.short	0x0008
        /*0034*/ 	.byte	0x00, 0xf5, 0x21, 0x00


	//----- nvinfo : EIATTR_KPARAM_INFO
	.align		4
.L_19:
        /*0038*/ 	.byte	0x04, 0x17
        /*003a*/ 	.short	(.L_21 - .L_20)
.L_20:
        /*003c*/ 	.word	0x00000000
        /*0040*/ 	.short	0x0000
        /*0042*/ 	.short	0x0000
        /*0044*/ 	.byte	0x00, 0xf5, 0x21, 0x00


	//----- nvinfo : EIATTR_SPARSE_MMA_MASK
	.align		4
.L_21:
        /*0048*/ 	.byte	0x03, 0x50
        /*004a*/ 	.short	0x0000


	//----- nvinfo : EIATTR_MAXREG_COUNT
	.align		4
        /*004c*/ 	.byte	0x03, 0x1b
        /*004e*/ 	.short	0x00ff


	//----- nvinfo : EIATTR_MERCURY_ISA_VERSION
	.align		4
        /*0050*/ 	.byte	0x03, 0x5f
        /*0052*/ 	.short	0x0101


	//----- nvinfo : EIATTR_VRC_CTA_INIT_COUNT
	.align		4
        /*0054*/ 	.byte	0x02, 0x4a
	.zero		1
	.zero		1


	//----- nvinfo : EIATTR_EXIT_INSTR_OFFSETS
	.align		4
        /*0058*/ 	.byte	0x04, 0x1c
        /*005a*/ 	.short	(.L_23 - .L_22)


	//   ....[0]....
.L_22:
        /*005c*/ 	.word	0x00000010


	//----- nvinfo : EIATTR_CBANK_PARAM_SIZE
	.align		4
.L_23:
        /*0060*/ 	.byte	0x03, 0x19
        /*0062*/ 	.short	0x0018


	//----- nvinfo : EIATTR_PARAM_CBANK
	.align		4
        /*0064*/ 	.byte	0x04, 0x0a
        /*0066*/ 	.short	(.L_25 - .L_24)
	.align		4
.L_24:
        /*0068*/ 	.word	index@(.nv.constant0._Z15fused_bias_geluP6__halfPKS_ii)
        /*006c*/ 	.short	0x0380
        /*006e*/ 	.short	0x0018


	//----- nvinfo : EIATTR_SW_WAR
	.align		4
.L_25:
        /*0070*/ 	.byte	0x04, 0x36
        /*0072*/ 	.short	(.L_27 - .L_26)
.L_26:
        /*0074*/ 	.word	0x00000008
.L_27:


//--------------------- .nv.info._Z15fused_bias_geluPfPKfii --------------------------
	.section	.nv.info._Z15fused_bias_geluPfPKfii,"",@"SHT_CUDA_INFO"
	.sectionflags	@""
	.align	4


	//----- nvinfo : EIATTR_CUDA_API_VERSION
	.align		4
        /*0000*/ 	.byte	0x04, 0x37
        /*0002*/ 	.short	(.L_29 - .L_28)
.L_28:
        /*0004*/ 	.word	0x00000082


	//----- nvinfo : EIATTR_KPARAM_INFO
	.align		4
.L_29:
        /*0008*/ 	.byte	0x04, 0x17
        /*000a*/ 	.short	(.L_31 - .L_30)
.L_30:
        /*000c*/ 	.word	0x00000000
        /*0010*/ 	.short	0x0003
        /*0012*/ 	.short	0x0014
        /*0014*/ 	.byte	0x00, 0xf0, 0x11, 0x00


	//----- nvinfo : EIATTR_KPARAM_INFO
	.align		4
.L_31:
        /*0018*/ 	.byte	0x04, 0x17
        /*001a*/ 	.short	(.L_33 - .L_32)
.L_32:
        /*001c*/ 	.word	0x00000000
        /*0020*/ 	.short	0x0002
        /*0022*/ 	.short	0x0010
        /*0024*/ 	.byte	0x00, 0xf0, 0x11, 0x00


	//----- nvinfo : EIATTR_KPARAM_INFO
	.align		4
.L_33:
        /*0028*/ 	.byte	0x04, 0x17
        /*002a*/ 	.short	(.L_35 - .L_34)
.L_34:
        /*002c*/ 	.word	0x00000000
        /*0030*/ 	.short	0x0001
        /*0032*/ 	.short	0x0008
        /*0034*/ 	.byte	0x00, 0xf5, 0x21, 0x00


	//----- nvinfo : EIATTR_KPARAM_INFO
	.align		4
.L_35:
        /*0038*/ 	.byte	0x04, 0x17
        /*003a*/ 	.short	(.L_37 - .L_36)
.L_36:
        /*003c*/ 	.word	0x00000000
        /*0040*/ 	.short	0x0000
        /*0042*/ 	.short	0x0000
        /*0044*/ 	.byte	0x00, 0xf5, 0x21, 0x00


	//----- nvinfo : EIATTR_SPARSE_MMA_MASK
	.align		4
.L_37:
        /*0048*/ 	.byte	0x03, 0x50
        /*004a*/ 	.short	0x0000


	//----- nvinfo : EIATTR_MAXREG_COUNT
	.align		4
        /*004c*/ 	.byte	0x03, 0x1b
        /*004e*/ 	.short	0x00ff


	//----- nvinfo : EIATTR_MERCURY_ISA_VERSION
	.align		4
        /*0050*/ 	.byte	0x03, 0x5f
        /*0052*/ 	.short	0x0101


	//----- nvinfo : EIATTR_VRC_CTA_INIT_COUNT
	.align		4
        /*0054*/ 	.byte	0x02, 0x4a
	.zero		1
	.zero		1


	//----- nvinfo : EIATTR_EXIT_INSTR_OFFSETS
	.align		4
        /*0058*/ 	.byte	0x04, 0x1c
        /*005a*/ 	.short	(.L_39 - .L_38)


	//   ....[0]....
.L_38:
        /*005c*/ 	.word	0x00000070


	//   ....[1]....
        /*0060*/ 	.word	0x00000840


	//----- nvinfo : EIATTR_CBANK_PARAM_SIZE
	.align		4
.L_39:
        /*0064*/ 	.byte	0x03, 0x19
        /*0066*/ 	.short	0x0018


	//----- nvinfo : EIATTR_PARAM_CBANK
	.align		4
        /*0068*/ 	.byte	0x04, 0x0a
        /*006a*/ 	.short	(.L_41 - .L_40)
	.align		4
.L_40:
        /*006c*/ 	.word	index@(.nv.constant0._Z15fused_bias_geluPfPKfii)
        /*0070*/ 	.short	0x0380
        /*0072*/ 	.short	0x0018


	//----- nvinfo : EIATTR_SW_WAR
	.align		4
.L_41:
        /*0074*/ 	.byte	0x04, 0x36
        /*0076*/ 	.short	(.L_43 - .L_42)
.L_42:
        /*0078*/ 	.word	0x00000008
.L_43:


//--------------------- .nv.callgraph             --------------------------
	.section	.nv.callgraph,"",@"SHT_CUDA_CALLGRAPH"
	.align	4
	.sectionentsize	8
	.align		4
        /*0000*/ 	.word	0x00000000
	.align		4
        /*0004*/ 	.word	0xffffffff
	.align		4
        /*0008*/ 	.word	0x00000000
	.align		4
        /*000c*/ 	.word	0xfffffffe
	.align		4
        /*0010*/ 	.word	0x00000000
	.align		4
        /*0014*/ 	.word	0xfffffffd
	.align		4
        /*0018*/ 	.word	0x00000000
	.align		4
        /*001c*/ 	.word	0xfffffffc


//--------------------- .text._Z15fused_bias_geluP6__halfPKS_ii --------------------------
	.section	.text._Z15fused_bias_geluP6__halfPKS_ii,"ax",@progbits
	.align	128
        .global         _Z15fused_bias_geluP6__halfPKS_ii
        .type           _Z15fused_bias_geluP6__halfPKS_ii,@function
        .size           _Z15fused_bias_geluP6__halfPKS_ii,(.L_x_2 - _Z15fused_bias_geluP6__halfPKS_ii)
        .other          _Z15fused_bias_geluP6__halfPKS_ii,@"STO_CUDA_ENTRY STV_DEFAULT"
_Z15fused_bias_geluP6__halfPKS_ii:
.text._Z15fused_bias_geluP6__halfPKS_ii:
[----:B------:R-:W-:Y:S01]  /*0000*/  LDC R1, c[0x0][0x37c] ;  /* 0x0000df00ff017b82 */ /* 0x000fe20000000800 */
[----:B------:R-:W-:Y:S05]  /*0010*/  EXIT ;  /* 0x000000000000794d */ /* 0x000fea0003800000 */
.L_x_0:
[----:B------:R-:W-:-:S00]  /*0020*/  BRA `(.L_x_0) ;  /* 0xfffffffc00fc7947 */ /* 0x000fc0000383ffff */
[----:B------:R-:W-:-:S00]  /*0030*/  NOP ;  /* 0x0000000000007918 */ /* 0x000fc00000000000 */
        /* <DEDUP_REMOVED lines=12> */
.L_x_2:


//--------------------- .text._Z15fused_bias_geluPfPKfii --------------------------
	.section	.text._Z15fused_bias_geluPfPKfii,"ax",@progbits
	.align	128
        .global         _Z15fused_bias_geluPfPKfii
        .type           _Z15fused_bias_geluPfPKfii,@function
        .size           _Z15fused_bias_geluPfPKfii,(.L_x_3 - _Z15fused_bias_geluPfPKfii)
        .other          _Z15fused_bias_geluPfPKfii,@"STO_CUDA_ENTRY STV_DEFAULT"
_Z15fused_bias_geluPfPKfii:
.text._Z15fused_bias_geluPfPKfii:
[----:B------:R-:W-:Y:S01]  /*0000*/  LDC R1, c[0x0][0x37c] ;  /* 0x0000df00ff017b82 */ /* 0x000fe20000000800 */
[----:B------:R-:W0:Y:S07]  /*0010*/  S2R R0, SR_TID.X ;  /* 0x0000000000007919 */ /* 0x000e2e0000002100 */
[----:B------:R-:W0:Y:S01]  /*0020*/  S2UR UR4, SR_CTAID.X ;  /* 0x00000000000479c3 */ /* 0x000e220000002500 */
[----:B------:R-:W1:Y:S07]  /*0030*/  LDCU UR5, c[0x0][0x390] ;  /* 0x00007200ff0577ac */ /* 0x000e6e0008000800 */
[----:B------:R-:W0:Y:S02]  /*0040*/  LDC R5, c[0x0][0x360] ;  /* 0x0000d800ff057b82 */ /* 0x000e240000000800 */
[----:B0-----:R-:W-:-:S05]  /*0050*/  IMAD R5, R5, UR4, R0 ;  /* 0x0000000405057c24 */ /* 0x001fca000f8e0200 */
[----:B-1----:R-:W-:-:S13]  /*0060*/  ISETP.GE.AND P0, PT, R5, UR5, PT ;  /* 0x0000000505007c0c */ /* 0x002fda000bf06270 */
[----:B------:R-:W-:Y:S05]  /*0070*/  @P0 EXIT ;  /* 0x000000000000094d */ /* 0x000fea0003800000 */
[----:B------:R-:W0:Y:S01]  /*0080*/  LDC R6, c[0x0][0x394] ;  /* 0x0000e500ff067b82 */ /* 0x000e220000000800 */
[----:B------:R-:W-:Y:S01]  /*0090*/  ISETP.GE.AND P2, PT, R5, RZ, PT ;  /* 0x000000ff0500720c */ /* 0x000fe20003f46270 */
[----:B------:R-:W1:Y:S06]  /*00a0*/  LDCU.64 UR4, c[0x0][0x358] ;  /* 0x00006b00ff0477ac */ /* 0x000e6c0008000a00 */
[----:B------:R-:W2:Y:S08]  /*00b0*/  LDC.64 R10, c[0x0][0x388] ;  /* 0x0000e200ff0a7b82 */ /* 0x000eb00000000a00 */
[----:B------:R-:W3:Y:S01]  /*00c0*/  LDC.64 R12, c[0x0][0x380] ;  /* 0x0000e000ff0c7b82 */ /* 0x000ee20000000a00 */
[----:B0-----:R-:W-:-:S04]  /*00d0*/  IABS R7, R6 ;  /* 0x0000000600077213 */ /* 0x001fc80000000000 */
[----:B------:R-:W0:Y:S01]  /*00e0*/  I2F.RP R0, R7 ;  /* 0x0000000700007306 */ /* 0x000e220000209400 */
[----:B---3--:R-:W-:-:S07]  /*00f0*/  IMAD.WIDE R12, R5, 0x10, R12 ;  /* 0x00000010050c7825 */ /* 0x008fce00078e020c */
[----:B0-----:R-:W0:Y:S02]  /*0100*/  MUFU.RCP R0, R0 ;  /* 0x0000000000007308 */ /* 0x001e240000001000 */
[----:B0-----:R-:W-:-:S06]  /*0110*/  IADD3 R2, PT, PT, R0, 0xffffffe, RZ ;  /* 0x0ffffffe00027810 */ /* 0x001fcc0007ffe0ff */
[----:B------:R0:W3:Y:S02]  /*0120*/  F2I.FTZ.U32.TRUNC.NTZ R3, R2 ;  /* 0x0000000200037305 */ /* 0x0000e4000021f000 */
[----:B0-----:R-:W-:Y:S01]  /*0130*/  HFMA2 R2, -RZ, RZ, 0, 0 ;  /* 0x00000000ff027431 */ /* 0x001fe200000001ff */
[----:B---3--:R-:W-:-:S05]  /*0140*/  IADD3 R4, PT, PT, RZ, -R3, RZ ;  /* 0x80000003ff047210 */ /* 0x008fca0007ffe0ff */
[----:B------:R-:W-:Y:S01]  /*0150*/  IMAD R9, R4, R7, RZ ;  /* 0x0000000704097224 */ /* 0x000fe200078e02ff */
[----:B------:R-:W-:-:S03]  /*0160*/  IABS R4, R5 ;  /* 0x0000000500047213 */ /* 0x000fc60000000000 */
[----:B------:R-:W-:-:S06]  /*0170*/  IMAD.HI.U32 R3, R3, R9, R2 ;  /* 0x0000000903037227 */ /* 0x000fcc00078e0002 */
[----:B------:R-:W-:-:S05]  /*0180*/  IMAD.HI.U32 R3, R3, R4, RZ ;  /* 0x0000000403037227 */ /* 0x000fca00078e00ff */
[----:B------:R-:W-:-:S05]  /*0190*/  IADD3 R3, PT, PT, -R3, RZ, RZ ;  /* 0x000000ff03037210 */ /* 0x000fca0007ffe1ff */
[----:B------:R-:W-:-:S05]  /*01a0*/  IMAD R0, R7, R3, R4 ;  /* 0x0000000307007224 */ /* 0x000fca00078e0204 */
[----:B------:R-:W-:-:S13]  /*01b0*/  ISETP.GT.U32.AND P0, PT, R7, R0, PT ;  /* 0x000000000700720c */ /* 0x000fda0003f04070 */
[----:B------:R-:W-:Y:S02]  /*01c0*/  @!P0 IADD3 R0, PT, PT, R0, -R7, RZ ;  /* 0x8000000700008210 */ /* 0x000fe40007ffe0ff */
[----:B------:R-:W-:Y:S02]  /*01d0*/  ISETP.NE.AND P0, PT, R6, RZ, PT ;  /* 0x000000ff0600720c */ /* 0x000fe40003f05270 */
[----:B------:R-:W-:-:S13]  /*01e0*/  ISETP.GT.U32.AND P1, PT, R7, R0, PT ;  /* 0x000000000700720c */ /* 0x000fda0003f24070 */
[----:B------:R-:W-:-:S04]  /*01f0*/  @!P1 IADD3 R0, PT, PT, R0, -R7, RZ ;  /* 0x8000000700009210 */ /* 0x000fc80007ffe0ff */
[----:B------:R-:W-:Y:S02]  /*0200*/  @!P2 IADD3 R0, PT, PT, -R0, RZ, RZ ;  /* 0x000000ff0000a210 */ /* 0x000fe40007ffe1ff */
[----:B------:R-:W-:Y:S02]  /*0210*/  @!P0 LOP3.LUT R0, RZ, R6, RZ, 0x33, !PT ;  /* 0x00000006ff008212 */ /* 0x000fe400078e33ff */
[----:B-1----:R-:W3:Y:S03]  /*0220*/  LDG.E.128 R4, desc[UR4][R12.64] ;  /* 0x000000040c047981 */ /* 0x002ee6000c1e1d00 */
[----:B--2---:R-:W-:-:S06]  /*0230*/  IMAD.WIDE R10, R0, 0x10, R10 ;  /* 0x00000010000a7825 */ /* 0x004fcc00078e020a */
[----:B------:R-:W3:Y:S01]  /*0240*/  LDG.E.128 R8, desc[UR4][R10.64] ;  /* 0x000000040a087981 */ /* 0x000ee2000c1e1d00 */
[----:B------:R-:W-:Y:S01]  /*0250*/  MOV R15, 0x3c80f082 ;  /* 0x3c80f082000f7802 */ /* 0x000fe20000000f00 */
[----:B---3--:R-:W-:-:S04]  /*0260*/  FADD R4, R4, R8 ;  /* 0x0000000804047221 */ /* 0x008fc80000000000 */
[----:B------:R-:W-:-:S04]  /*0270*/  FMUL R3, R4, 0.044714998453855514526 ;  /* 0x3d37271304037820 */ /* 0x000fc80000400000 */
[----:B------:R-:W-:Y:S01]  /*0280*/  FMUL R3, R4, R3 ;  /* 0x0000000304037220 */ /* 0x000fe20000400000 */
[----:B------:R-:W-:Y:S01]  /*0290*/  FADD R5, R5, R9 ;  /* 0x0000000905057221 */ /* 0x000fe20000000000 */
[----:B------:R-:W-:Y:S02]  /*02a0*/  FADD R6, R6, R10 ;  /* 0x0000000a06067221 */ /* 0x000fe40000000000 */
[----:B------:R-:W-:Y:S01]  /*02b0*/  FFMA R3, R4, R3, R4 ;  /* 0x0000000304037223 */ /* 0x000fe20000000004 */
[----:B------:R-:W-:Y:S01]  /*02c0*/  FADD R7, R7, R11 ;  /* 0x0000000b07077221 */ /* 0x000fe20000000000 */
[----:B------:R-:W-:Y:S02]  /*02d0*/  FMUL R0, R5, 0.044714998453855514526 ;  /* 0x3d37271305007820 */ /* 0x000fe40000400000 */
[----:B------:R-:W-:Y:S01]  /*02e0*/  FMUL R8, R3, 0.79788458347320556641 ;  /* 0x3f4c422a03087820 */ /* 0x000fe20000400000 */
[----:B------:R-:W-:Y:S01]  /*02f0*/  FMUL R3, R6, 0.044714998453855514526 ;  /* 0x3d37271306037820 */ /* 0x000fe20000400000 */
[----:B------:R-:W-:Y:S01]  /*0300*/  FMUL R10, R7, 0.044714998453855514526 ;  /* 0x3d372713070a7820 */ /* 0x000fe20000400000 */
[----:B------:R-:W-:-:S02]  /*0310*/  FMUL R0, R5, R0 ;  /* 0x0000000005007220 */ /* 0x000fc40000400000 */
[C---:B------:R-:W-:Y:S01]  /*0320*/  FMUL R3, R6.reuse, R3 ;  /* 0x0000000306037220 */ /* 0x040fe20000400000 */
[----:B------:R-:W-:Y:S01]  /*0330*/  FMUL R10, R7, R10 ;  /* 0x0000000a070a7220 */ /* 0x000fe20000400000 */
[----:B------:R-:W-:Y:S02]  /*0340*/  FFMA R9, R5, R0, R5 ;  /* 0x0000000005097223 */ /* 0x000fe40000000005 */
[----:B------:R-:W-:Y:S01]  /*0350*/  FFMA R3, R6, R3, R6 ;  /* 0x0000000306037223 */ /* 0x000fe20000000006 */
[----:B------:R-:W-:Y:S01]  /*0360*/  FMUL R0, |R8|, 2.8853900432586669922 ;  /* 0x4038aa3b08007820 */ /* 0x000fe20000400200 */
[----:B------:R-:W-:Y:S01]  /*0370*/  FFMA R10, R7, R10, R7 ;  /* 0x0000000a070a7223 */ /* 0x000fe20000000007 */
[----:B------:R-:W-:Y:S01]  /*0380*/  FMUL R9, R9, 0.79788458347320556641 ;  /* 0x3f4c422a09097820 */ /* 0x000fe20000400000 */
[----:B------:R-:W-:Y:S02]  /*0390*/  FMUL R11, R3, 0.79788458347320556641 ;  /* 0x3f4c422a030b7820 */ /* 0x000fe40000400000 */
[----:B------:R-:W-:Y:S01]  /*03a0*/  FMUL R10, R10, 0.79788458347320556641 ;  /* 0x3f4c422a0a0a7820 */ /* 0x000fe20000400000 */
[----:B------:R-:W0:Y:S01]  /*03b0*/  MUFU.EX2 R0, R0 ;  /* 0x0000000000007308 */ /* 0x000e220000000800 */
[----:B------:R-:W-:Y:S01]  /*03c0*/  FMUL R2, |R9|, 2.8853900432586669922 ;  /* 0x4038aa3b09027820 */ /* 0x000fe20000400200 */
[----:B------:R-:W-:Y:S01]  /*03d0*/  FMUL R3, |R11|, 2.8853900432586669922 ;  /* 0x4038aa3b0b037820 */ /* 0x000fe20000400200 */
[----:B------:R-:W-:-:S05]  /*03e0*/  FMUL R18, |R10|, 2.8853900432586669922 ;  /* 0x4038aa3b0a127820 */ /* 0x000fca0000400200 */
[----:B------:R-:W1:Y:S08]  /*03f0*/  MUFU.EX2 R2, R2 ;  /* 0x0000000200027308 */ /* 0x000e700000000800 */
[----:B------:R-:W2:Y:S08]  /*0400*/  MUFU.EX2 R3, R3 ;  /* 0x0000000300037308 */ /* 0x000eb00000000800 */
[----:B------:R-:W3:Y:S01]  /*0410*/  MUFU.EX2 R18, R18 ;  /* 0x0000001200127308 */ /* 0x000ee20000000800 */
[----:B0-----:R-:W-:Y:S01]  /*0420*/  FADD R0, R0, 1 ;  /* 0x3f80000000007421 */ /* 0x001fe20000000000 */
[----:B------:R-:W-:Y:S01]  /*0430*/  FMUL R20, R11, R11 ;  /* 0x0000000b0b147220 */ /* 0x000fe20000400000 */
[----:B------:R-:W-:Y:S01]  /*0440*/  FMUL R17, R8, R8 ;  /* 0x0000000808117220 */ /* 0x000fe20000400000 */
[----:B-1----:R-:W-:-:S02]  /*0450*/  FADD R19, R2, 1 ;  /* 0x3f80000002137421 */ /* 0x002fc40000000000 */
[CC--:B------:R-:W-:Y:S02]  /*0460*/  FFMA R21, R20.reuse, R15.reuse, -0.052303962409496307373 ;  /* 0xbd563cae14157423 */ /* 0x0c0fe4000000000f */
[----:B------:R0:W1:Y:S01]  /*0470*/  MUFU.RCP R16, R0 ;  /* 0x0000000000107308 */ /* 0x0000620000001000 */
[----:B--2---:R-:W-:Y:S01]  /*0480*/  FADD R14, R3, 1 ;  /* 0x3f800000030e7421 */ /* 0x004fe20000000000 */
[----:B------:R-:W-:Y:S01]  /*0490*/  FFMA R2, R17, R15, -0.052303962409496307373 ;  /* 0xbd563cae11027423 */ /* 0x000fe2000000000f */
[----:B------:R-:W-:Y:S01]  /*04a0*/  FMUL R22, R9, R9 ;  /* 0x0000000909167220 */ /* 0x000fe20000400000 */
[----:B------:R-:W-:Y:S01]  /*04b0*/  FFMA R23, R20, R21, 0.1331529766321182251 ;  /* 0x3e08594114177423 */ /* 0x000fe20000000015 */
[----:B------:R-:W-:Y:S02]  /*04c0*/  HFMA2 R21, -RZ, RZ, 1.875, 0 ;  /* 0x3f800000ff157431 */ /* 0x000fe400000001ff */
[----:B---3--:R-:W-:Y:S01]  /*04d0*/  FADD R24, R18, 1 ;  /* 0x3f80000012187421 */ /* 0x008fe20000000000 */
[----:B0-----:R-:W-:Y:S01]  /*04e0*/  FFMA R0, R17, R2, 0.1331529766321182251 ;  /* 0x3e08594111007423 */ /* 0x001fe20000000002 */
[----:B------:R-:W0:Y:S01]  /*04f0*/  MUFU.RCP R14, R14 ;  /* 0x0000000e000e7308 */ /* 0x000e220000001000 */
[----:B------:R-:W-:-:S02]  /*0500*/  FFMA R3, R22, R15, -0.052303962409496307373 ;  /* 0xbd563cae16037423 */ /* 0x000fc4000000000f */
[----:B------:R-:W-:Y:S02]  /*0510*/  FFMA R0, R17, R0, -0.33332768082618713379 ;  /* 0xbeaaa9ed11007423 */ /* 0x000fe40000000000 */
[----:B------:R-:W-:-:S03]  /*0520*/  FFMA R3, R22, R3, 0.1331529766321182251 ;  /* 0x3e08594116037423 */ /* 0x000fc60000000003 */
[----:B------:R-:W2:Y:S01]  /*0530*/  MUFU.RCP R19, R19 ;  /* 0x0000001300137308 */ /* 0x000ea20000001000 */
[----:B------:R-:W-:-:S07]  /*0540*/  FFMA R17, R17, R0, RZ ;  /* 0x0000000011117223 */ /* 0x000fce00000000ff */
[----:B------:R-:W3:Y:S01]  /*0550*/  MUFU.RCP R18, R24 ;  /* 0x0000001800127308 */ /* 0x000ee20000001000 */
[----:B------:R-:W-:Y:S01]  /*0560*/  FFMA R2, R22, R3, -0.33332768082618713379 ;  /* 0xbeaaa9ed16027423 */ /* 0x000fe20000000003 */
[----:B------:R-:W-:Y:S01]  /*0570*/  FMUL R0, R10, R10 ;  /* 0x0000000a0a007220 */ /* 0x000fe20000400000 */
[----:B------:R-:W-:Y:S01]  /*0580*/  FFMA R3, R20, R23, -0.33332768082618713379 ;  /* 0xbeaaa9ed14037423 */ /* 0x000fe20000000017 */
[----:B-1----:R-:W-:Y:S01]  /*0590*/  FFMA R16, R16, -2, R21 ;  /* 0xc000000010107823 */ /* 0x002fe20000000015 */
[----:B------:R-:W-:Y:S01]  /*05a0*/  FSETP.GE.AND P6, PT, |R8|, 9.010913848876953125, PT ;  /* 0x41102cb40800780b */ /* 0x000fe20003fc6200 */
[----:B------:R-:W-:Y:S01]  /*05b0*/  FFMA R15, R0, R15, -0.052303962409496307373 ;  /* 0xbd563cae000f7423 */ /* 0x000fe2000000000f */
[----:B------:R-:W-:Y:S01]  /*05c0*/  FFMA R20, R20, R3, RZ ;  /* 0x0000000314147223 */ /* 0x000fe200000000ff */
[----:B------:R-:W-:Y:S02]  /*05d0*/  FSETP.GE.AND P0, PT, |R11|, 0.60000002384185791016, PT ;  /* 0x3f19999a0b00780b */ /* 0x000fe40003f06200 */
[----:B------:R-:W-:Y:S01]  /*05e0*/  FSEL R3, R16, 1, !P6 ;  /* 0x3f80000010037808 */ /* 0x000fe20007000000 */
[----:B------:R-:W-:Y:S01]  /*05f0*/  FFMA R2, R22, R2, RZ ;  /* 0x0000000216027223 */ /* 0x000fe200000000ff */
[----:B------:R-:W-:Y:S01]  /*0600*/  FSETP.GE.AND P2, PT, |R8|, 0.60000002384185791016, PT ;  /* 0x3f19999a0800780b */ /* 0x000fe20003f46200 */
[----:B------:R-:W-:Y:S01]  /*0610*/  FFMA R15, R0, R15, 0.1331529766321182251 ;  /* 0x3e085941000f7423 */ /* 0x000fe2000000000f */
[----:B------:R-:W-:-:S02]  /*0620*/  FSETP.GE.AND P1, PT, |R9|, 0.60000002384185791016, PT ;  /* 0x3f19999a0900780b */ /* 0x000fc40003f26200 */
[----:B------:R-:W-:Y:S01]  /*0630*/  FSETP.GE.AND P6, PT, |R10|, 0.60000002384185791016, PT ;  /* 0x3f19999a0a00780b */ /* 0x000fe20003fc6200 */
[--C-:B0-----:R-:W-:Y:S01]  /*0640*/  FFMA R22, R14, -2, R21.reuse ;  /* 0xc00000000e167823 */ /* 0x101fe20000000015 */
[--C-:B--2---:R-:W-:Y:S01]  /*0650*/  FFMA R19, R19, -2, R21.reuse ;  /* 0xc000000013137823 */ /* 0x104fe20000000015 */
[----:B---3--:R-:W-:Y:S01]  /*0660*/  FFMA R18, R18, -2, R21 ;  /* 0xc000000012127823 */ /* 0x008fe20000000015 */
[----:B------:R-:W-:Y:S01]  /*0670*/  FSETP.GE.AND P4, PT, |R11|, 9.010913848876953125, PT ;  /* 0x41102cb40b00780b */ /* 0x000fe20003f86200 */
[----:B------:R-:W-:Y:S01]  /*0680*/  FFMA R21, R0, R15, -0.33332768082618713379 ;  /* 0xbeaaa9ed00157423 */ /* 0x000fe2000000000f */
[----:B------:R-:W-:Y:S02]  /*0690*/  FSETP.GE.AND P5, PT, |R9|, 9.010913848876953125, PT ;  /* 0x41102cb40900780b */ /* 0x000fe40003fa6200 */
[----:B------:R-:W-:Y:S02]  /*06a0*/  FSETP.GE.AND P3, PT, |R10|, 9.010913848876953125, PT ;  /* 0x41102cb40a00780b */ /* 0x000fe40003f66200 */
[----:B------:R-:W-:Y:S01]  /*06b0*/  FSEL R22, R22, 1, !P4 ;  /* 0x3f80000016167808 */ /* 0x000fe20006000000 */
[----:B------:R-:W-:Y:S01]  /*06c0*/  FFMA R21, R0, R21, RZ ;  /* 0x0000001500157223 */ /* 0x000fe200000000ff */
[----:B------:R-:W-:-:S02]  /*06d0*/  FSEL R14, R19, 1, !P5 ;  /* 0x3f800000130e7808 */ /* 0x000fc40006800000 */
[----:B------:R-:W-:Y:S02]  /*06e0*/  FSEL R15, R18, 1, !P3 ;  /* 0x3f800000120f7808 */ /* 0x000fe40005800000 */
[--C-:B------:R-:W-:Y:S01]  /*06f0*/  LOP3.LUT R22, R22, 0x80000000, R11.reuse, 0xb8, !PT ;  /* 0x8000000016167812 */ /* 0x100fe200078eb80b */
[----:B------:R-:W-:Y:S01]  /*0700*/  @!P0 FFMA R22, R11, R20, R11 ;  /* 0x000000140b168223 */ /* 0x000fe2000000000b */
[--C-:B------:R-:W-:Y:S01]  /*0710*/  LOP3.LUT R3, R3, 0x80000000, R8.reuse, 0xb8, !PT ;  /* 0x8000000003037812 */ /* 0x100fe200078eb808 */
[----:B------:R-:W-:Y:S01]  /*0720*/  @!P2 FFMA R3, R8, R17, R8 ;  /* 0x000000110803a223 */ /* 0x000fe20000000008 */
[--C-:B------:R-:W-:Y:S01]  /*0730*/  LOP3.LUT R14, R14, 0x80000000, R9.reuse, 0xb8, !PT ;  /* 0x800000000e0e7812 */ /* 0x100fe200078eb809 */
[----:B------:R-:W-:Y:S01]  /*0740*/  @!P1 FFMA R14, R9, R2, R9 ;  /* 0x00000002090e9223 */ /* 0x000fe20000000009 */
[--C-:B------:R-:W-:Y:S01]  /*0750*/  LOP3.LUT R15, R15, 0x80000000, R10.reuse, 0xb8, !PT ;  /* 0x800000000f0f7812 */ /* 0x100fe200078eb80a */
[----:B------:R-:W-:Y:S01]  /*0760*/  @!P6 FFMA R15, R10, R21, R10 ;  /* 0x000000150a0fe223 */ /* 0x000fe2000000000a */
[----:B------:R-:W-:Y:S01]  /*0770*/  FMUL R0, R7, 0.5 ;  /* 0x3f00000007007820 */ /* 0x000fe20000400000 */
[----:B------:R-:W-:Y:S01]  /*0780*/  FMUL R6, R6, 0.5 ;  /* 0x3f00000006067820 */ /* 0x000fe20000400000 */
[----:B------:R-:W-:Y:S01]  /*0790*/  FADD R7, R22, 1 ;  /* 0x3f80000016077421 */ /* 0x000fe20000000000 */
[----:B------:R-:W-:Y:S01]  /*07a0*/  FMUL R4, R4, 0.5 ;  /* 0x3f00000004047820 */ /* 0x000fe20000400000 */
[----:B------:R-:W-:Y:S01]  /*07b0*/  FMUL R5, R5, 0.5 ;  /* 0x3f00000005057820 */ /* 0x000fe20000400000 */
[----:B------:R-:W-:Y:S01]  /*07c0*/  FADD R3, R3, 1 ;  /* 0x3f80000003037421 */ /* 0x000fe20000000000 */
[----:B------:R-:W-:Y:S01]  /*07d0*/  FADD R14, R14, 1 ;  /* 0x3f8000000e0e7421 */ /* 0x000fe20000000000 */
[----:B------:R-:W-:Y:S01]  /*07e0*/  FADD R15, R15, 1 ;  /* 0x3f8000000f0f7421 */ /* 0x000fe20000000000 */
[----:B------:R-:W-:Y:S01]  /*07f0*/  FMUL R6, R6, R7 ;  /* 0x0000000706067220 */ /* 0x000fe20000400000 */
[----:B------:R-:W-:Y:S01]  /*0800*/  FMUL R4, R4, R3 ;  /* 0x0000000304047220 */ /* 0x000fe20000400000 */
[----:B------:R-:W-:Y:S01]  /*0810*/  FMUL R5, R5, R14 ;  /* 0x0000000e05057220 */ /* 0x000fe20000400000 */
[----:B------:R-:W-:-:S05]  /*0820*/  FMUL R7, R0, R15 ;  /* 0x0000000f00077220 */ /* 0x000fca0000400000 */
[----:B------:R-:W-:Y:S01]  /*0830*/  STG.E.128 desc[UR4][R12.64], R4 ;  /* 0x000000040c007986 */ /* 0x000fe2000c101d04 */
[----:B------:R-:W-:Y:S05]  /*0840*/  EXIT ;  /* 0x000000000000794d */ /* 0x000fea0003800000 */
.L_x_1:
        /* <DEDUP_REMOVED lines=11> */
.L_x_3:


//--------------------- .nv.shared.reserved.0     --------------------------
	.section	.nv.shared.reserved.0,"aw",@nobits
	.weak		__nv_reservedSMEM_offset_0_alias
	.size		__nv_reservedSMEM_offset_0_alias, 0, 64
	.other		__nv_reservedSMEM_offset_0_alias,@"STO_CUDA_RESERVED_SHARED STV_DEFAULT"
__nv_reservedSMEM_offset_0_alias:
	.zero		0
	.zero		64


//--------------------- .nv.constant0._Z15fused_bias_geluP6__halfPKS_ii --------------------------
	.section	.nv.constant0._Z15fused_bias_geluP6__halfPKS_ii,"a",@progbits
	.sectionflags	@""
	.align	4
.nv.constant0._Z15fused_bias_geluP6__halfPKS_ii:
	.zero		920


//--------------------- .nv.constant0._Z15fused_bias_geluPfPKfii --------------------------
	.section	.nv.constant0._Z15fused_bias_geluPfPKfii,"a",@progbits
	.sectionflags	@""
	.align	4
.nv.constant0._Z15fused_bias_geluPfPKfii:
	.zero		920


//--------------------- SYMBOLS --------------------------

	.type		.nv.reservedSmem.offset0,@object
	.size		.nv.reservedSmem.offset0,0x4
